//
// Generated by NVIDIA NVVM Compiler
//
// Compiler Build ID: CL-36424714
// Cuda compilation tools, release 13.0, V13.0.88
// Based on NVVM 20.0.0
//

.version 9.0
.target sm_100
.address_size 64

	// .globl	_Z6vecAddPdS_S_i

.visible .entry _Z6vecAddPdS_S_i(
	.param .u64 .ptr .align 1 _Z6vecAddPdS_S_i_param_0,
	.param .u64 .ptr .align 1 _Z6vecAddPdS_S_i_param_1,
	.param .u64 .ptr .align 1 _Z6vecAddPdS_S_i_param_2,
	.param .u32 _Z6vecAddPdS_S_i_param_3
)
{
	.reg .pred 	%p<2>;
	.reg .b32 	%r<6>;
	.reg .b64 	%rd<11>;
	.reg .b64 	%fd<4>;

	ld.param.u64 	%rd1, [_Z6vecAddPdS_S_i_param_0];
	ld.param.u64 	%rd2, [_Z6vecAddPdS_S_i_param_1];
	ld.param.u64 	%rd3, [_Z6vecAddPdS_S_i_param_2];
	ld.param.u32 	%r2, [_Z6vecAddPdS_S_i_param_3];
	mov.u32 	%r3, %ctaid.x;
	mov.u32 	%r4, %ntid.x;
	mov.u32 	%r5, %tid.x;
	mad.lo.s32 	%r1, %r3, %r4, %r5;
	setp.ge.s32 	%p1, %r1, %r2;
	@%p1 bra 	$L__BB0_2;
	cvta.to.global.u64 	%rd4, %rd1;
	cvta.to.global.u64 	%rd5, %rd2;
	cvta.to.global.u64 	%rd6, %rd3;
	mul.wide.s32 	%rd7, %r1, 8;
	add.s64 	%rd8, %rd4, %rd7;
	ld.global.f64 	%fd1, [%rd8];
	add.s64 	%rd9, %rd5, %rd7;
	ld.global.f64 	%fd2, [%rd9];
	add.f64 	%fd3, %fd1, %fd2;
	add.s64 	%rd10, %rd6, %rd7;
	st.global.f64 	[%rd10], %fd3;
$L__BB0_2:
	ret;

}
	// .globl	_Z10vecComparePiS_S_S_i
.visible .entry _Z10vecComparePiS_S_S_i(
	.param .u64 .ptr .align 1 _Z10vecComparePiS_S_S_i_param_0,
	.param .u64 .ptr .align 1 _Z10vecComparePiS_S_S_i_param_1,
	.param .u64 .ptr .align 1 _Z10vecComparePiS_S_S_i_param_2,
	.param .u64 .ptr .align 1 _Z10vecComparePiS_S_S_i_param_3,
	.param .u32 _Z10vecComparePiS_S_S_i_param_4
)
{
	.reg .pred 	%p<4>;
	.reg .b32 	%r<13>;
	.reg .b64 	%rd<18>;

	ld.param.u64 	%rd2, [_Z10vecComparePiS_S_S_i_param_0];
	ld.param.u64 	%rd3, [_Z10vecComparePiS_S_S_i_param_1];
	ld.param.u64 	%rd4, [_Z10vecComparePiS_S_S_i_param_2];
	ld.param.u64 	%rd5, [_Z10vecComparePiS_S_S_i_param_3];
	ld.param.u32 	%r3, [_Z10vecComparePiS_S_S_i_param_4];
	cvta.to.global.u64 	%rd1, %rd5;
	mov.u32 	%r4, %ctaid.x;
	mov.u32 	%r5, %ntid.x;
	mov.u32 	%r6, %tid.x;
	mad.lo.s32 	%r1, %r4, %r5, %r6;
	setp.ge.s32 	%p1, %r1, %r3;
	@%p1 bra 	$L__BB1_5;
	cvta.to.global.u64 	%rd6, %rd3;
	cvta.to.global.u64 	%rd7, %rd2;
	mul.wide.s32 	%rd8, %r1, 4;
	add.s64 	%rd9, %rd6, %rd8;
	ld.global.u32 	%r2, [%rd9];
	add.s64 	%rd10, %rd7, %rd8;
	ld.global.u32 	%r7, [%rd10];
	shl.b32 	%r8, %r7, 1;
	setp.gt.s32 	%p2, %r2, %r8;
	@%p2 bra 	$L__BB1_3;
	cvta.to.global.u64 	%rd11, %rd4;
	add.s64 	%rd13, %rd11, %rd8;
	ld.global.u32 	%r9, [%rd13];
	shl.b32 	%r10, %r9, 1;
	setp.le.s32 	%p3, %r2, %r10;
	@%p3 bra 	$L__BB1_4;
$L__BB1_3:
	add.s64 	%rd17, %rd1, %rd8;
	mov.b32 	%r12, 1;
	st.global.u32 	[%rd17], %r12;
	bra.uni 	$L__BB1_5;
$L__BB1_4:
	add.s64 	%rd15, %rd1, %rd8;
	mov.b32 	%r11, 0;
	st.global.u32 	[%rd15], %r11;
$L__BB1_5:
	ret;

}


// ===== COMPILED SASS (sm_100) =====

	.target	sm_100

	.elftype	@"ET_EXEC"


//--------------------- .note.nv.tkinfo           --------------------------
	.section	.note.nv.tkinfo,"",@"SHT_NOTE"
	.sectionflags	@"SHF_NOTE_NV_TKINFO"
	.tkinfo
        /*0018*/ 	.word	0x00000002
        /*0030*/ 	.string	""
        /*0030*/ 	.string	"ptxas"
        /*0030*/ 	.string	"Cuda compilation tools, release 13.0, V13.0.88"
        /*0030*/ 	.string	"Build cuda_13.0.r13.0/compiler.36424714_0"
        /*0030*/ 	.string	"-arch sm_100 -m 64 "



//--------------------- .note.nv.cuinfo           --------------------------
	.section	.note.nv.cuinfo,"",@"SHT_NOTE"
	.sectionflags	@"SHF_NOTE_NV_CUINFO"
        /*0018*/ 	.short	0x0002
        /*001a*/ 	.short	0x0064
        /*001c*/ 	.short	0x0082
	.zero		2


//--------------------- .nv.info                  --------------------------
	.section	.nv.info,"",@"SHT_CUDA_INFO"
	.align	4


	//----- nvinfo : EIATTR_REGCOUNT
	.align		4
        /*0000*/ 	.byte	0x04, 0x2f
        /*0002*/ 	.short	(.L_1 - .L_0)
	.align		4
.L_0:
        /*0004*/ 	.word	index@(_Z6vecAddPdS_S_i)
        /*0008*/ 	.word	0x0000000e


	//----- nvinfo : EIATTR_FRAME_SIZE
	.align		4
.L_1:
        /*000c*/ 	.byte	0x04, 0x11
        /*000e*/ 	.short	(.L_3 - .L_2)
	.align		4
.L_2:
        /*0010*/ 	.word	index@(_Z6vecAddPdS_S_i)
        /*0014*/ 	.word	0x00000000


	//----- nvinfo : EIATTR_REGCOUNT
	.align		4
.L_3:
        /*0018*/ 	.byte	0x04, 0x2f
        /*001a*/ 	.short	(.L_5 - .L_4)
	.align		4
.L_4:
        /*001c*/ 	.word	index@(_Z10vecComparePiS_S_S_i)
        /*0020*/ 	.word	0x0000000c


	//----- nvinfo : EIATTR_FRAME_SIZE
	.align		4
.L_5:
        /*0024*/ 	.byte	0x04, 0x11
        /*0026*/ 	.short	(.L_7 - .L_6)
	.align		4
.L_6:
        /*0028*/ 	.word	index@(_Z10vecComparePiS_S_S_i)
        /*002c*/ 	.word	0x00000000


	//----- nvinfo : EIATTR_MIN_STACK_SIZE
	.align		4
.L_7:
        /*0030*/ 	.byte	0x04, 0x12
        /*0032*/ 	.short	(.L_9 - .L_8)
	.align		4
.L_8:
        /*0034*/ 	.word	index@(_Z10vecComparePiS_S_S_i)
        /*0038*/ 	.word	0x00000000


	//----- nvinfo : EIATTR_MIN_STACK_SIZE
	.align		4
.L_9:
        /*003c*/ 	.byte	0x04, 0x12
        /*003e*/ 	.short	(.L_11 - .L_10)
	.align		4
.L_10:
        /*0040*/ 	.word	index@(_Z6vecAddPdS_S_i)
        /*0044*/ 	.word	0x00000000
.L_11:


//--------------------- .nv.compat                --------------------------
	.section	.nv.compat,"",@"SHT_CUDA_COMPAT_INFO"
	.align	4
        /*0000*/ 	.byte	0x02, 0x09, 0x00, 0x00, 0x02, 0x02, 0x01, 0x00, 0x02, 0x05, 0x05, 0x00, 0x03, 0x07, 0x01, 0x01
        /*0010*/ 	.byte	0x02, 0x03, 0x00, 0x00, 0x02, 0x06, 0x01, 0x00, 0x04, 0x0b, 0x08, 0x00, 0x01, 0x00, 0x00, 0x00
        /*0020*/ 	.byte	0x00, 0x00, 0x00, 0x00


//--------------------- .nv.info._Z10vecComparePiS_S_S_i --------------------------
	.section	.nv.info._Z10vecComparePiS_S_S_i,"",@"SHT_CUDA_INFO"
	.sectionflags	@""
	.align	4


	//----- nvinfo : EIATTR_CUDA_API_VERSION
	.align		4
        /*0000*/ 	.byte	0x04, 0x37
        /*0002*/ 	.short	(.L_13 - .L_12)
.L_12:
        /*0004*/ 	.word	0x00000082


	//----- nvinfo : EIATTR_KPARAM_INFO
	.align		4
.L_13:
        /*0008*/ 	.byte	0x04, 0x17
        /*000a*/ 	.short	(.L_15 - .L_14)
.L_14:
        /*000c*/ 	.word	0x00000000
        /*0010*/ 	.short	0x0004
        /*0012*/ 	.short	0x0020
        /*0014*/ 	.byte	0x00, 0xf0, 0x11, 0x00


	//----- nvinfo : EIATTR_KPARAM_INFO
	.align		4
.L_15:
        /*0018*/ 	.byte	0x04, 0x17
        /*001a*/ 	.short	(.L_17 - .L_16)
.L_16:
        /*001c*/ 	.word	0x00000000
        /*0020*/ 	.short	0x0003
        /*0022*/ 	.short	0x0018
        /*0024*/ 	.byte	0x00, 0xf5, 0x21, 0x00


	//----- nvinfo : EIATTR_KPARAM_INFO
	.align		4
.L_17:
        /*0028*/ 	.byte	0x04, 0x17
        /*002a*/ 	.short	(.L_19 - .L_18)
.L_18:
        /*002c*/ 	.word	0x00000000
        /*0030*/ 	.short	0x0002
        /*0032*/ 	.short	0x0010
        /*0034*/ 	.byte	0x00, 0xf5, 0x21, 0x00


	//----- nvinfo : EIATTR_KPARAM_INFO
	.align		4
.L_19:
        /*0038*/ 	.byte	0x04, 0x17
        /*003a*/ 	.short	(.L_21 - .L_20)
.L_20:
        /*003c*/ 	.word	0x00000000
        /*0040*/ 	.short	0x0001
        /*0042*/ 	.short	0x0008
        /*0044*/ 	.byte	0x00, 0xf5, 0x21, 0x00


	//----- nvinfo : EIATTR_KPARAM_INFO
	.align		4
.L_21:
        /*0048*/ 	.byte	0x04, 0x17
        /*004a*/ 	.short	(.L_23 - .L_22)
.L_22:
        /*004c*/ 	.word	0x00000000
        /*0050*/ 	.short	0x0000
        /*0052*/ 	.short	0x0000
        /*0054*/ 	.byte	0x00, 0xf5, 0x21, 0x00


	//----- nvinfo : EIATTR_SPARSE_MMA_MASK
	.align		4
.L_23:
        /*0058*/ 	.byte	0x03, 0x50
        /*005a*/ 	.short	0x0000


	//----- nvinfo : EIATTR_MAXREG_COUNT
	.align		4
        /*005c*/ 	.byte	0x03, 0x1b
        /*005e*/ 	.short	0x00ff


	//----- nvinfo : EIATTR_MERCURY_ISA_VERSION
	.align		4
        /*0060*/ 	.byte	0x03, 0x5f
        /*0062*/ 	.short	0x0101


	//----- nvinfo : EIATTR_VRC_CTA_INIT_COUNT
	.align		4
        /*0064*/ 	.byte	0x02, 0x4a
	.zero		1
	.zero		1


	//----- nvinfo : EIATTR_EXIT_INSTR_OFFSETS
	.align		4
        /*0068*/ 	.byte	0x04, 0x1c
        /*006a*/ 	.short	(.L_25 - .L_24)


	//   ....[0]....
.L_24:
        /*006c*/ 	.word	0x00000070


	//   ....[1]....
        /*0070*/ 	.word	0x000001e0


	//   ....[2]....
        /*0074*/ 	.word	0x00000220


	//----- nvinfo : EIATTR_CRS_STACK_SIZE
	.align		4
.L_25:
        /*0078*/ 	.byte	0x04, 0x1e
        /*007a*/ 	.short	(.L_27 - .L_26)
.L_26:
        /*007c*/ 	.word	0x00000000


	//----- nvinfo : EIATTR_CBANK_PARAM_SIZE
	.align		4
.L_27:
        /*0080*/ 	.byte	0x03, 0x19
        /*0082*/ 	.short	0x0024


	//----- nvinfo : EIATTR_PARAM_CBANK
	.align		4
        /*0084*/ 	.byte	0x04, 0x0a
        /*0086*/ 	.short	(.L_29 - .L_28)
	.align		4
.L_28:
        /*0088*/ 	.word	index@(.nv.constant0._Z10vecComparePiS_S_S_i)
        /*008c*/ 	.short	0x0380
        /*008e*/ 	.short	0x0024


	//----- nvinfo : EIATTR_SW_WAR
	.align		4
.L_29:
        /*0090*/ 	.byte	0x04, 0x36
        /*0092*/ 	.short	(.L_31 - .L_30)
.L_30:
        /*0094*/ 	.word	0x00000008
.L_31:


//--------------------- .nv.info._Z6vecAddPdS_S_i --------------------------
	.section	.nv.info._Z6vecAddPdS_S_i,"",@"SHT_CUDA_INFO"
	.sectionflags	@""
	.align	4


	//----- nvinfo : EIATTR_CUDA_API_VERSION
	.align		4
        /*0000*/ 	.byte	0x04, 0x37
        /*0002*/ 	.short	(.L_33 - .L_32)
.L_32:
        /*0004*/ 	.word	0x00000082


	//----- nvinfo : EIATTR_KPARAM_INFO
	.align		4
.L_33:
        /*0008*/ 	.byte	0x04, 0x17
        /*000a*/ 	.short	(.L_35 - .L_34)
.L_34:
        /*000c*/ 	.word	0x00000000
        /*0010*/ 	.short	0x0003
        /*0012*/ 	.short	0x0018
        /*0014*/ 	.byte	0x00, 0xf0, 0x11, 0x00


	//----- nvinfo : EIATTR_KPARAM_INFO
	.align		4
.L_35:
        /*0018*/ 	.byte	0x04, 0x17
        /*001a*/ 	.short	(.L_37 - .L_36)
.L_36:
        /*001c*/ 	.word	0x00000000
        /*0020*/ 	.short	0x0002
        /*0022*/ 	.short	0x0010
        /*0024*/ 	.byte	0x00, 0xf5, 0x21, 0x00


	//----- nvinfo : EIATTR_KPARAM_INFO
	.align		4
.L_37:
        /*0028*/ 	.byte	0x04, 0x17
        /*002a*/ 	.short	(.L_39 - .L_38)
.L_38:
        /*002c*/ 	.word	0x00000000
        /*0030*/ 	.short	0x0001
        /*0032*/ 	.short	0x0008
        /*0034*/ 	.byte	0x00, 0xf5, 0x21, 0x00


	//----- nvinfo : EIATTR_KPARAM_INFO
	.align		4
.L_39:
        /*0038*/ 	.byte	0x04, 0x17
        /*003a*/ 	.short	(.L_41 - .L_40)
.L_40:
        /*003c*/ 	.word	0x00000000
        /*0040*/ 	.short	0x0000
        /*0042*/ 	.short	0x0000
        /*0044*/ 	.byte	0x00, 0xf5, 0x21, 0x00


	//----- nvinfo : EIATTR_SPARSE_MMA_MASK
	.align		4
.L_41:
        /*0048*/ 	.byte	0x03, 0x50
        /*004a*/ 	.short	0x0000


	//----- nvinfo : EIATTR_MAXREG_COUNT
	.align		4
        /*004c*/ 	.byte	0x03, 0x1b
        /*004e*/ 	.short	0x00ff


	//----- nvinfo : EIATTR_MERCURY_ISA_VERSION
	.align		4
        /*0050*/ 	.byte	0x03, 0x5f
        /*0052*/ 	.short	0x0101


	//----- nvinfo : EIATTR_VRC_CTA_INIT_COUNT
	.align		4
        /*0054*/ 	.byte	0x02, 0x4a
	.zero		1
	.zero		1


	//----- nvinfo : EIATTR_EXIT_INSTR_OFFSETS
	.align		4
        /*0058*/ 	.byte	0x04, 0x1c
        /*005a*/ 	.short	(.L_43 - .L_42)


	//   ....[0]....
.L_42:
        /*005c*/ 	.word	0x00000070


	//   ....[1]....
        /*0060*/ 	.word	0x00000130


	//----- nvinfo : EIATTR_CBANK_PARAM_SIZE
	.align		4
.L_43:
        /*0064*/ 	.byte	0x03, 0x19
        /*0066*/ 	.short	0x001c


	//----- nvinfo : EIATTR_PARAM_CBANK
	.align		4
        /*0068*/ 	.byte	0x04, 0x0a
        /*006a*/ 	.short	(.L_45 - .L_44)
	.align		4
.L_44:
        /*006c*/ 	.word	index@(.nv.constant0._Z6vecAddPdS_S_i)
        /*0070*/ 	.short	0x0380
        /*0072*/ 	.short	0x001c


	//----- nvinfo : EIATTR_SW_WAR
	.align		4
.L_45:
        /*0074*/ 	.byte	0x04, 0x36
        /*0076*/ 	.short	(.L_47 - .L_46)
.L_46:
        /*0078*/ 	.word	0x00000008
.L_47:


//--------------------- .nv.callgraph             --------------------------
	.section	.nv.callgraph,"",@"SHT_CUDA_CALLGRAPH"
	.align	4
	.sectionentsize	8
	.align		4
        /*0000*/ 	.word	0x00000000
	.align		4
        /*0004*/ 	.word	0xffffffff
	.align		4
        /*0008*/ 	.word	0x00000000
	.align		4
        /*000c*/ 	.word	0xfffffffe
	.align		4
        /*0010*/ 	.word	0x00000000
	.align		4
        /*0014*/ 	.word	0xfffffffd
	.align		4
        /*0018*/ 	.word	0x00000000
	.align		4
        /*001c*/ 	.word	0xfffffffc


//--------------------- .text._Z10vecComparePiS_S_S_i --------------------------
	.section	.text._Z10vecComparePiS_S_S_i,"ax",@progbits
	.align	128
        .global         _Z10vecComparePiS_S_S_i
        .type           _Z10vecComparePiS_S_S_i,@function
        .size           _Z10vecComparePiS_S_S_i,(.L_x_5 - _Z10vecComparePiS_S_S_i)
        .other          _Z10vecComparePiS_S_S_i,@"STO_CUDA_ENTRY STV_DEFAULT"
_Z10vecComparePiS_S_S_i:
.text._Z10vecComparePiS_S_S_i:
[----:B------:R-:W-:Y:S01]  /*0000*/  LDC R1, c[0x0][0x37c] ;  /* 0x0000df00ff017b82 */ /* 0x000fe20000000800 */
[----:B------:R-:W0:Y:S07]  /*0010*/  S2R R0, SR_TID.X ;  /* 0x0000000000007919 */ /* 0x000e2e0000002100 */
[----:B------:R-:W0:Y:S01]  /*0020*/  S2UR UR4, SR_CTAID.X ;  /* 0x00000000000479c3 */ /* 0x000e220000002500 */
[----:B------:R-:W1:Y:S07]  /*0030*/  LDCU UR5, c[0x0][0x3a0] ;  /* 0x00007400ff0577ac */ /* 0x000e6e0008000800 */
[----:B------:R-:W0:Y:S02]  /*0040*/  LDC R7, c[0x0][0x360] ;  /* 0x0000d800ff077b82 */ /* 0x000e240000000800 */
[----:B0-----:R-:W-:-:S05]  /*0050*/  IMAD R7, R7, UR4, R0 ;  /* 0x0000000407077c24 */ /* 0x001fca000f8e0200 */
[----:B-1----:R-:W-:-:S13]  /*0060*/  ISETP.GE.AND P0, PT, R7, UR5, PT ;  /* 0x0000000507007c0c */ /* 0x002fda000bf06270 */
[----:B------:R-:W-:Y:S05]  /*0070*/  @P0 EXIT ;  /* 0x000000000000094d */ /* 0x000fea0003800000 */
[----:B------:R-:W0:Y:S01]  /*0080*/  LDC.64 R4, c[0x0][0x380] ;  /* 0x0000e000ff047b82 */ /* 0x000e220000000a00 */
[----:B------:R-:W1:Y:S07]  /*0090*/  LDCU.64 UR4, c[0x0][0x358] ;  /* 0x00006b00ff0477ac */ /* 0x000e6e0008000a00 */
[----:B------:R-:W2:Y:S01]  /*00a0*/  LDC.64 R2, c[0x0][0x388] ;  /* 0x0000e200ff027b82 */ /* 0x000ea20000000a00 */
[----:B0-----:R-:W-:-:S06]  /*00b0*/  IMAD.WIDE R4, R7, 0x4, R4 ;  /* 0x0000000407047825 */ /* 0x001fcc00078e0204 */
[----:B-1----:R-:W3:Y:S01]  /*00c0*/  LDG.E R4, desc[UR4][R4.64] ;  /* 0x0000000404047981 */ /* 0x002ee2000c1e1900 */
[----:B--2---:R-:W-:-:S05]  /*00d0*/  IMAD.WIDE R2, R7, 0x4, R2 ;  /* 0x0000000407027825 */ /* 0x004fca00078e0202 */
[----:B------:R-:W2:Y:S01]  /*00e0*/  LDG.E R0, desc[UR4][R2.64] ;  /* 0x0000000402007981 */ /* 0x000ea2000c1e1900 */
[----:B------:R-:W-:Y:S01]  /*00f0*/  BSSY.RECONVERGENT B0, `(.L_x_0) ;  /* 0x000000a000007945 */ /* 0x000fe20003800200 */
[----:B---3--:R-:W-:-:S04]  /*0100*/  SHF.L.U32 R9, R4, 0x1, RZ ;  /* 0x0000000104097819 */ /* 0x008fc800000006ff */
[----:B--2---:R-:W-:-:S13]  /*0110*/  ISETP.GT.AND P0, PT, R0, R9, PT ;  /* 0x000000090000720c */ /* 0x004fda0003f04270 */
[----:B------:R-:W-:Y:S05]  /*0120*/  @P0 BRA `(.L_x_1) ;  /* 0x0000000000180947 */ /* 0x000fea0003800000 */
[----:B------:R-:W0:Y:S02]  /*0130*/  LDC.64 R2, c[0x0][0x390] ;  /* 0x0000e400ff027b82 */ /* 0x000e240000000a00 */
[----:B0-----:R-:W-:-:S06]  /*0140*/  IMAD.WIDE R2, R7, 0x4, R2 ;  /* 0x0000000407027825 */ /* 0x001fcc00078e0202 */
[----:B------:R-:W2:Y:S02]  /*0150*/  LDG.E R2, desc[UR4][R2.64] ;  /* 0x0000000402027981 */ /* 0x000ea4000c1e1900 */
[----:B--2---:R-:W-:-:S04]  /*0160*/  SHF.L.U32 R5, R2, 0x1, RZ ;  /* 0x0000000102057819 */ /* 0x004fc800000006ff */
[----:B------:R-:W-:-:S13]  /*0170*/  ISETP.GT.AND P0, PT, R0, R5, PT ;  /* 0x000000050000720c */ /* 0x000fda0003f04270 */
[----:B------:R-:W-:Y:S05]  /*0180*/  @!P0 BRA `(.L_x_2) ;  /* 0x0000000000188947 */ /* 0x000fea0003800000 */
.L_x_1:
[----:B------:R-:W-:Y:S05]  /*0190*/  BSYNC.RECONVERGENT B0 ;  /* 0x0000000000007941 */ /* 0x000fea0003800200 */
.L_x_0:
[----:B------:R-:W0:Y:S01]  /*01a0*/  LDC.64 R2, c[0x0][0x398] ;  /* 0x0000e600ff027b82 */ /* 0x000e220000000a00 */
[----:B------:R-:W-:Y:S02]  /*01b0*/  HFMA2 R5, -RZ, RZ, 0, 5.9604644775390625e-08 ;  /* 0x00000001ff057431 */ /* 0x000fe400000001ff */
[----:B0-----:R-:W-:-:S05]  /*01c0*/  IMAD.WIDE R2, R7, 0x4, R2 ;  /* 0x0000000407027825 */ /* 0x001fca00078e0202 */
[----:B------:R-:W-:Y:S01]  /*01d0*/  STG.E desc[UR4][R2.64], R5 ;  /* 0x0000000502007986 */ /* 0x000fe2000c101904 */
[----:B------:R-:W-:Y:S05]  /*01e0*/  EXIT ;  /* 0x000000000000794d */ /* 0x000fea0003800000 */
.L_x_2:
[----:B------:R-:W0:Y:S02]  /*01f0*/  LDC.64 R2, c[0x0][0x398] ;  /* 0x0000e600ff027b82 */ /* 0x000e240000000a00 */
[----:B0-----:R-:W-:-:S05]  /*0200*/  IMAD.WIDE R2, R7, 0x4, R2 ;  /* 0x0000000407027825 */ /* 0x001fca00078e0202 */
[----:B------:R-:W-:Y:S01]  /*0210*/  STG.E desc[UR4][R2.64], RZ ;  /* 0x000000ff02007986 */ /* 0x000fe2000c101904 */
[----:B------:R-:W-:Y:S05]  /*0220*/  EXIT ;  /* 0x000000000000794d */ /* 0x000fea0003800000 */
.L_x_3:
[----:B------:R-:W-:-:S00]  /*0230*/  BRA `(.L_x_3) ;  /* 0xfffffffc00fc7947 */ /* 0x000fc0000383ffff */
[----:B------:R-:W-:-:S00]  /*0240*/  NOP ;  /* 0x0000000000007918 */ /* 0x000fc00000000000 */
        /* <DEDUP_REMOVED lines=11> */
.L_x_5:


//--------------------- .text._Z6vecAddPdS_S_i    --------------------------
	.section	.text._Z6vecAddPdS_S_i,"ax",@progbits
	.align	128
        .global         _Z6vecAddPdS_S_i
        .type           _Z6vecAddPdS_S_i,@function
        .size           _Z6vecAddPdS_S_i,(.L_x_6 - _Z6vecAddPdS_S_i)
        .other          _Z6vecAddPdS_S_i,@"STO_CUDA_ENTRY STV_DEFAULT"
_Z6vecAddPdS_S_i:
.text._Z6vecAddPdS_S_i:
        /* <DEDUP_REMOVED lines=10> */
[----:B------:R-:W2:Y:S08]  /*00a0*/  LDC.64 R4, c[0x0][0x388] ;  /* 0x0000e200ff047b82 */ /* 0x000eb00000000a00 */
[----:B------:R-:W3:Y:S01]  /*00b0*/  LDC.64 R8, c[0x0][0x390] ;  /* 0x0000e400ff087b82 */ /* 0x000ee20000000a00 */
[----:B0-----:R-:W-:-:S06]  /*00c0*/  IMAD.WIDE R2, R11, 0x8, R2 ;  /* 0x000000080b027825 */ /* 0x001fcc00078e0202 */
[----:B-1----:R-:W4:Y:S01]  /*00d0*/  LDG.E.64 R2, desc[UR4][R2.64] ;  /* 0x0000000402027981 */ /* 0x002f22000c1e1b00 */
[----:B--2---:R-:W-:-:S06]  /*00e0*/  IMAD.WIDE R4, R11, 0x8, R4 ;  /* 0x000000080b047825 */ /* 0x004fcc00078e0204 */
[----:B------:R-:W4:Y:S01]  /*00f0*/  LDG.E.64 R4, desc[UR4][R4.64] ;  /* 0x0000000404047981 */ /* 0x000f22000c1e1b00 */
[----:B---3--:R-:W-:Y:S01]  /*0100*/  IMAD.WIDE R8, R11, 0x8, R8 ;  /* 0x000000080b087825 */ /* 0x008fe200078e0208 */
[----:B----4-:R-:W-:-:S07]  /*0110*/  DADD R6, R2, R4 ;  /* 0x0000000002067229 */ /* 0x010fce0000000004 */
[----:B------:R-:W-:Y:S01]  /*0120*/  STG.E.64 desc[UR4][R8.64], R6 ;  /* 0x0000000608007986 */ /* 0x000fe2000c101b04 */
[----:B------:R-:W-:Y:S05]  /*0130*/  EXIT ;  /* 0x000000000000794d */ /* 0x000fea0003800000 */
.L_x_4:
        /* <DEDUP_REMOVED lines=12> */
.L_x_6:


//--------------------- .nv.shared.reserved.0     --------------------------
	.section	.nv.shared.reserved.0,"aw",@nobits
	.weak		__nv_reservedSMEM_offset_0_alias
	.size		__nv_reservedSMEM_offset_0_alias, 0, 64
	.other		__nv_reservedSMEM_offset_0_alias,@"STO_CUDA_RESERVED_SHARED STV_DEFAULT"
__nv_reservedSMEM_offset_0_alias:
	.zero		0
	.zero		64


//--------------------- .nv.constant0._Z10vecComparePiS_S_S_i --------------------------
	.section	.nv.constant0._Z10vecComparePiS_S_S_i,"a",@progbits
	.sectionflags	@""
	.align	4
.nv.constant0._Z10vecComparePiS_S_S_i:
	.zero		932


//--------------------- .nv.constant0._Z6vecAddPdS_S_i --------------------------
	.section	.nv.constant0._Z6vecAddPdS_S_i,"a",@progbits
	.sectionflags	@""
	.align	4
.nv.constant0._Z6vecAddPdS_S_i:
	.zero		924


//--------------------- SYMBOLS --------------------------

	.type		.nv.reservedSmem.offset0,@object
	.size		.nv.reservedSmem.offset0,0x4
